//
// Generated by NVIDIA NVVM Compiler
//
// Compiler Build ID: CL-36424714
// Cuda compilation tools, release 13.0, V13.0.88
// Based on NVVM 20.0.0
//

.version 9.0
.target sm_100
.address_size 64

	// .globl	_Z3addPiS_S_
.extern .func  (.param .b32 func_retval0) vprintf
(
	.param .b64 vprintf_param_0,
	.param .b64 vprintf_param_1
)
;
.global .align 1 .b8 $str[3] = {37, 100};

.visible .entry _Z3addPiS_S_(
	.param .u64 .ptr .align 1 _Z3addPiS_S__param_0,
	.param .u64 .ptr .align 1 _Z3addPiS_S__param_1,
	.param .u64 .ptr .align 1 _Z3addPiS_S__param_2
)
{
	.local .align 8 .b8 	__local_depot0[8];
	.reg .b64 	%SP;
	.reg .b64 	%SPL;
	.reg .pred 	%p<2>;
	.reg .b32 	%r<10>;
	.reg .b64 	%rd<17>;

	mov.u64 	%SPL, __local_depot0;
	cvta.local.u64 	%SP, %SPL;
	ld.param.u64 	%rd2, [_Z3addPiS_S__param_0];
	ld.param.u64 	%rd3, [_Z3addPiS_S__param_1];
	ld.param.u64 	%rd4, [_Z3addPiS_S__param_2];
	cvta.to.global.u64 	%rd1, %rd4;
	mov.u32 	%r1, %ctaid.x;
	setp.lt.u32 	%p1, %r1, 10;
	@%p1 bra 	$L__BB0_2;
	mul.wide.u32 	%rd5, %r1, 4;
	add.s64 	%rd6, %rd1, %rd5;
	ld.global.u32 	%r9, [%rd6];
	bra.uni 	$L__BB0_3;
$L__BB0_2:
	cvta.to.global.u64 	%rd7, %rd2;
	cvta.to.global.u64 	%rd8, %rd3;
	mul.wide.u32 	%rd9, %r1, 4;
	add.s64 	%rd10, %rd7, %rd9;
	ld.global.u32 	%r5, [%rd10];
	add.s64 	%rd11, %rd8, %rd9;
	ld.global.u32 	%r6, [%rd11];
	add.s32 	%r9, %r6, %r5;
	add.s64 	%rd12, %rd1, %rd9;
	st.global.u32 	[%rd12], %r9;
$L__BB0_3:
	add.u64 	%rd13, %SP, 0;
	add.u64 	%rd14, %SPL, 0;
	st.local.u32 	[%rd14], %r9;
	mov.u64 	%rd15, $str;
	cvta.global.u64 	%rd16, %rd15;
	{ // callseq 0, 0
	.param .b64 param0;
	st.param.b64 	[param0], %rd16;
	.param .b64 param1;
	st.param.b64 	[param1], %rd13;
	.param .b32 retval0;
	call.uni (retval0), 
	vprintf, 
	(
	param0, 
	param1
	);
	ld.param.b32 	%r7, [retval0];
	} // callseq 0
	ret;

}


// ===== COMPILED SASS (sm_100) =====

	.target	sm_100

	.elftype	@"ET_EXEC"


//--------------------- .note.nv.tkinfo           --------------------------
	.section	.note.nv.tkinfo,"",@"SHT_NOTE"
	.sectionflags	@"SHF_NOTE_NV_TKINFO"
	.tkinfo
        /*0018*/ 	.word	0x00000002
        /*0030*/ 	.string	""
        /*0030*/ 	.string	"ptxas"
        /*0030*/ 	.string	"Cuda compilation tools, release 13.0, V13.0.88"
        /*0030*/ 	.string	"Build cuda_13.0.r13.0/compiler.36424714_0"
        /*0030*/ 	.string	"-arch sm_100 -m 64 "



//--------------------- .note.nv.cuinfo           --------------------------
	.section	.note.nv.cuinfo,"",@"SHT_NOTE"
	.sectionflags	@"SHF_NOTE_NV_CUINFO"
        /*0018*/ 	.short	0x0002
        /*001a*/ 	.short	0x0064
        /*001c*/ 	.short	0x0082
	.zero		2


//--------------------- .nv.info                  --------------------------
	.section	.nv.info,"",@"SHT_CUDA_INFO"
	.align	4


	//----- nvinfo : EIATTR_REGCOUNT
	.align		4
        /*0000*/ 	.byte	0x04, 0x2f
        /*0002*/ 	.short	(.L_2 - .L_1)
	.align		4
.L_1:
        /*0004*/ 	.word	index@(_Z3addPiS_S_)
        /*0008*/ 	.word	0x00000018


	//----- nvinfo : EIATTR_FRAME_SIZE
	.align		4
.L_2:
        /*000c*/ 	.byte	0x04, 0x11
        /*000e*/ 	.short	(.L_4 - .L_3)
	.align		4
.L_3:
        /*0010*/ 	.word	index@(_Z3addPiS_S_)
        /*0014*/ 	.word	0x00000008


	//----- nvinfo : EIATTR_MIN_STACK_SIZE
	.align		4
.L_4:
        /*0018*/ 	.byte	0x04, 0x12
        /*001a*/ 	.short	(.L_6 - .L_5)
	.align		4
.L_5:
        /*001c*/ 	.word	index@(_Z3addPiS_S_)
        /*0020*/ 	.word	0x00000008
.L_6:


//--------------------- .nv.compat                --------------------------
	.section	.nv.compat,"",@"SHT_CUDA_COMPAT_INFO"
	.align	4
        /*0000*/ 	.byte	0x02, 0x09, 0x00, 0x00, 0x02, 0x02, 0x01, 0x00, 0x02, 0x05, 0x05, 0x00, 0x03, 0x07, 0x01, 0x01
        /*0010*/ 	.byte	0x02, 0x03, 0x00, 0x00, 0x02, 0x06, 0x01, 0x00, 0x04, 0x0b, 0x08, 0x00, 0x09, 0x00, 0x00, 0x00
        /*0020*/ 	.byte	0x00, 0x00, 0x00, 0x00


//--------------------- .nv.info._Z3addPiS_S_     --------------------------
	.section	.nv.info._Z3addPiS_S_,"",@"SHT_CUDA_INFO"
	.sectionflags	@""
	.align	4


	//----- nvinfo : EIATTR_CUDA_API_VERSION
	.align		4
        /*0000*/ 	.byte	0x04, 0x37
        /*0002*/ 	.short	(.L_8 - .L_7)
.L_7:
        /*0004*/ 	.word	0x00000082


	//----- nvinfo : EIATTR_KPARAM_INFO
	.align		4
.L_8:
        /*0008*/ 	.byte	0x04, 0x17
        /*000a*/ 	.short	(.L_10 - .L_9)
.L_9:
        /*000c*/ 	.word	0x00000000
        /*0010*/ 	.short	0x0002
        /*0012*/ 	.short	0x0010
        /*0014*/ 	.byte	0x00, 0xf5, 0x21, 0x00


	//----- nvinfo : EIATTR_KPARAM_INFO
	.align		4
.L_10:
        /*0018*/ 	.byte	0x04, 0x17
        /*001a*/ 	.short	(.L_12 - .L_11)
.L_11:
        /*001c*/ 	.word	0x00000000
        /*0020*/ 	.short	0x0001
        /*0022*/ 	.short	0x0008
        /*0024*/ 	.byte	0x00, 0xf5, 0x21, 0x00


	//----- nvinfo : EIATTR_KPARAM_INFO
	.align		4
.L_12:
        /*0028*/ 	.byte	0x04, 0x17
        /*002a*/ 	.short	(.L_14 - .L_13)
.L_13:
        /*002c*/ 	.word	0x00000000
        /*0030*/ 	.short	0x0000
        /*0032*/ 	.short	0x0000
        /*0034*/ 	.byte	0x00, 0xf5, 0x21, 0x00


	//----- nvinfo : EIATTR_SPARSE_MMA_MASK
	.align		4
.L_14:
        /*0038*/ 	.byte	0x03, 0x50
        /*003a*/ 	.short	0x0000


	//----- nvinfo : EIATTR_MAXREG_COUNT
	.align		4
        /*003c*/ 	.byte	0x03, 0x1b
        /*003e*/ 	.short	0x00ff


	//----- nvinfo : EIATTR_EXTERNS
	.align		4
        /*0040*/ 	.byte	0x04, 0x0f
        /*0042*/ 	.short	(.L_16 - .L_15)


	//   ....[0]....
	.align		4
.L_15:
        /*0044*/ 	.word	index@(vprintf)


	//----- nvinfo : EIATTR_MERCURY_ISA_VERSION
	.align		4
.L_16:
        /*0048*/ 	.byte	0x03, 0x5f
        /*004a*/ 	.short	0x0101


	//----- nvinfo : EIATTR_VRC_CTA_INIT_COUNT
	.align		4
        /*004c*/ 	.byte	0x02, 0x4a
	.zero		1
	.zero		1


	//----- nvinfo : EIATTR_SYSCALL_OFFSETS
	.align		4
        /*0050*/ 	.byte	0x04, 0x46
        /*0052*/ 	.short	(.L_18 - .L_17)


	//   ....[0]....
.L_17:
        /*0054*/ 	.word	0x000001b0


	//----- nvinfo : EIATTR_EXIT_INSTR_OFFSETS
	.align		4
.L_18:
        /*0058*/ 	.byte	0x04, 0x1c
        /*005a*/ 	.short	(.L_20 - .L_19)


	//   ....[0]....
.L_19:
        /*005c*/ 	.word	0x000001c0


	//----- nvinfo : EIATTR_CBANK_PARAM_SIZE
	.align		4
.L_20:
        /*0060*/ 	.byte	0x03, 0x19
        /*0062*/ 	.short	0x0018


	//----- nvinfo : EIATTR_PARAM_CBANK
	.align		4
        /*0064*/ 	.byte	0x04, 0x0a
        /*0066*/ 	.short	(.L_22 - .L_21)
	.align		4
.L_21:
        /*0068*/ 	.word	index@(.nv.constant0._Z3addPiS_S_)
        /*006c*/ 	.short	0x0380
        /*006e*/ 	.short	0x0018


	//----- nvinfo : EIATTR_SW_WAR
	.align		4
.L_22:
        /*0070*/ 	.byte	0x04, 0x36
        /*0072*/ 	.short	(.L_24 - .L_23)
.L_23:
        /*0074*/ 	.word	0x00000008
.L_24:


//--------------------- .nv.callgraph             --------------------------
	.section	.nv.callgraph,"",@"SHT_CUDA_CALLGRAPH"
	.align	4
	.sectionentsize	8
	.align		4
        /*0000*/ 	.word	0x00000000
	.align		4
        /*0004*/ 	.word	0xffffffff
	.align		4
        /*0008*/ 	.word	index@(_Z3addPiS_S_)
	.align		4
        /*000c*/ 	.word	index@(vprintf)
	.align		4
        /*0010*/ 	.word	0x00000000
	.align		4
        /*0014*/ 	.word	0xfffffffe
	.align		4
        /*0018*/ 	.word	0x00000000
	.align		4
        /*001c*/ 	.word	0xfffffffd
	.align		4
        /*0020*/ 	.word	0x00000000
	.align		4
        /*0024*/ 	.word	0xfffffffc


//--------------------- .nv.constant4             --------------------------
	.section	.nv.constant4,"a",@progbits
	.align	8
	.align		8
.nv.constant4:
        /*0000*/ 	.dword	vprintf
	.align		8
        /*0008*/ 	.dword	$str


//--------------------- .text._Z3addPiS_S_        --------------------------
	.section	.text._Z3addPiS_S_,"ax",@progbits
	.align	128
        .global         _Z3addPiS_S_
        .type           _Z3addPiS_S_,@function
        .size           _Z3addPiS_S_,(.L_x_2 - _Z3addPiS_S_)
        .other          _Z3addPiS_S_,@"STO_CUDA_ENTRY STV_DEFAULT"
_Z3addPiS_S_:
.text._Z3addPiS_S_:
[----:B------:R-:W0:Y:S01]  /*0000*/  LDC R1, c[0x0][0x37c] ;  /* 0x0000df00ff017b82 */ /* 0x000e220000000800 */
[----:B------:R-:W1:Y:S07]  /*0010*/  S2R R7, SR_CTAID.X ;  /* 0x0000000000077919 */ /* 0x000e6e0000002500 */
[----:B------:R-:W2:Y:S01]  /*0020*/  LDC.64 R4, c[0x0][0x380] ;  /* 0x0000e000ff047b82 */ /* 0x000ea20000000a00 */
[----:B------:R-:W3:Y:S01]  /*0030*/  LDCU.64 UR4, c[0x0][0x358] ;  /* 0x00006b00ff0477ac */ /* 0x000ee20008000a00 */
[----:B0-----:R-:W-:-:S06]  /*0040*/  VIADD R1, R1, 0xfffffff8 ;  /* 0xfffffff801017836 */ /* 0x001fcc0000000000 */
[----:B------:R-:W0:Y:S08]  /*0050*/  LDC.64 R8, c[0x0][0x388] ;  /* 0x0000e200ff087b82 */ /* 0x000e300000000a00 */
[----:B------:R-:W4:Y:S01]  /*0060*/  LDC.64 R2, c[0x0][0x390] ;  /* 0x0000e400ff027b82 */ /* 0x000f220000000a00 */
[----:B------:R-:W5:Y:S01]  /*0070*/  LDCU UR6, c[0x0][0x2f8] ;  /* 0x00005f00ff0677ac */ /* 0x000f620008000800 */
[----:B------:R-:W5:Y:S01]  /*0080*/  LDCU.64 UR8, c[0x4][0x8] ;  /* 0x01000100ff0877ac */ /* 0x000f620008000a00 */
[C---:B-1----:R-:W-:Y:S01]  /*0090*/  ISETP.GE.U32.AND P0, PT, R7.reuse, 0xa, PT ;  /* 0x0000000a0700780c */ /* 0x042fe20003f06070 */
[----:B----4-:R-:W-:-:S12]  /*00a0*/  IMAD.WIDE.U32 R2, R7, 0x4, R2 ;  /* 0x0000000407027825 */ /* 0x010fd800078e0002 */
[C---:B--2---:R-:W-:Y:S01]  /*00b0*/  @!P0 IMAD.WIDE.U32 R4, R7.reuse, 0x4, R4 ;  /* 0x0000000407048825 */ /* 0x044fe200078e0004 */
[----:B---3--:R-:W2:Y:S03]  /*00c0*/  @P0 LDG.E R0, desc[UR4][R2.64] ;  /* 0x0000000402000981 */ /* 0x008ea6000c1e1900 */
[----:B0-----:R-:W-:Y:S02]  /*00d0*/  @!P0 IMAD.WIDE.U32 R8, R7, 0x4, R8 ;  /* 0x0000000407088825 */ /* 0x001fe400078e0008 */
[----:B------:R5:W3:Y:S04]  /*00e0*/  @!P0 LDG.E R4, desc[UR4][R4.64] ;  /* 0x0000000404048981 */ /* 0x000ae8000c1e1900 */
[----:B------:R-:W3:Y:S01]  /*00f0*/  @!P0 LDG.E R9, desc[UR4][R8.64] ;  /* 0x0000000408098981 */ /* 0x000ee2000c1e1900 */
[----:B------:R-:W-:-:S06]  /*0100*/  MOV R10, 0x0 ;  /* 0x00000000000a7802 */ /* 0x000fcc0000000f00 */
[----:B------:R-:W0:Y:S01]  /*0110*/  LDC.64 R10, c[0x4][R10] ;  /* 0x010000000a0a7b82 */ /* 0x000e220000000a00 */
[----:B-----5:R-:W-:Y:S02]  /*0120*/  MOV R5, UR9 ;  /* 0x0000000900057c02 */ /* 0x020fe40008000f00 */
[----:B---3--:R-:W-:-:S05]  /*0130*/  @!P0 IADD3 R0, PT, PT, R4, R9, RZ ;  /* 0x0000000904008210 */ /* 0x008fca0007ffe0ff */
[----:B--2---:R1:W-:Y:S04]  /*0140*/  STL [R1], R0 ;  /* 0x0000000001007387 */ /* 0x0043e80000100800 */
[----:B------:R1:W-:Y:S01]  /*0150*/  @!P0 STG.E desc[UR4][R2.64], R0 ;  /* 0x0000000002008986 */ /* 0x0003e2000c101904 */
[----:B------:R-:W2:Y:S01]  /*0160*/  LDCU UR4, c[0x0][0x2fc] ;  /* 0x00005f80ff0477ac */ /* 0x000ea20008000800 */
[----:B------:R-:W-:Y:S01]  /*0170*/  IADD3 R6, P0, PT, R1, UR6, RZ ;  /* 0x0000000601067c10 */ /* 0x000fe2000ff1e0ff */
[----:B------:R-:W-:-:S04]  /*0180*/  IMAD.U32 R4, RZ, RZ, UR8 ;  /* 0x00000008ff047e24 */ /* 0x000fc8000f8e00ff */
[----:B012---:R-:W-:-:S08]  /*0190*/  IMAD.X R7, RZ, RZ, UR4, P0 ;  /* 0x00000004ff077e24 */ /* 0x007fd000080e06ff */
[----:B------:R-:W-:-:S07]  /*01a0*/  LEPC R20, `(.L_x_0) ;  /* 0x000000001014794e */ /* 0x000fce0000000000 */
[----:B------:R-:W-:Y:S05]  /*01b0*/  CALL.ABS.NOINC R10 ;  /* 0x000000000a007343 */ /* 0x000fea0003c00000 */
.L_x_0:
[----:B------:R-:W-:Y:S05]  /*01c0*/  EXIT ;  /* 0x000000000000794d */ /* 0x000fea0003800000 */
.L_x_1:
[----:B------:R-:W-:-:S00]  /*01d0*/  BRA `(.L_x_1) ;  /* 0xfffffffc00fc7947 */ /* 0x000fc0000383ffff */
[----:B------:R-:W-:-:S00]  /*01e0*/  NOP ;  /* 0x0000000000007918 */ /* 0x000fc00000000000 */
        /* <DEDUP_REMOVED lines=9> */
.L_x_2:


//--------------------- .nv.global.init           --------------------------
	.section	.nv.global.init,"aw",@progbits
.nv.global.init:
	.type		$str,@object
	.size		$str,(.L_0 - $str)
$str:
        /*0000*/ 	.byte	0x25, 0x64, 0x00
.L_0:


//--------------------- .nv.shared.reserved.0     --------------------------
	.section	.nv.shared.reserved.0,"aw",@nobits
	.weak		__nv_reservedSMEM_offset_0_alias
	.size		__nv_reservedSMEM_offset_0_alias, 0, 64
	.other		__nv_reservedSMEM_offset_0_alias,@"STO_CUDA_RESERVED_SHARED STV_DEFAULT"
__nv_reservedSMEM_offset_0_alias:
	.zero		0
	.zero		64


//--------------------- .nv.constant0._Z3addPiS_S_ --------------------------
	.section	.nv.constant0._Z3addPiS_S_,"a",@progbits
	.sectionflags	@""
	.align	4
.nv.constant0._Z3addPiS_S_:
	.zero		920


//--------------------- SYMBOLS --------------------------

	.type		.nv.reservedSmem.offset0,@object
	.size		.nv.reservedSmem.offset0,0x4
	.type		vprintf,@function
